	.headerflags	@"EF_CUDA_TEXMODE_UNIFIED EF_CUDA_64BIT_ADDRESS EF_CUDA_ACCELERATORS EF_CUDA_SM90 EF_CUDA_VIRTUAL_SM(EF_CUDA_SM90)"
	.elftype	@"ET_EXEC"


//--------------------- .nv.info                  --------------------------
	.section	.nv.info,"",@"SHT_CUDA_INFO"
	.align	4


	//----- nvinfo : EIATTR_REGCOUNT
	.align		4
        /*0000*/ 	.byte	0x04, 0x2f
        /*0002*/ 	.short	(.L_2 - .L_1)
	.align		4
.L_1:
        /*0004*/ 	.word	index@(triton_per_fused_native_group_norm_21)
        /*0008*/ 	.word	0x00000012


	//----- nvinfo : EIATTR_MIN_STACK_SIZE
	.align		4
.L_2:
        /*000c*/ 	.byte	0x04, 0x12
        /*000e*/ 	.short	(.L_4 - .L_3)
	.align		4
.L_3:
        /*0010*/ 	.word	index@(triton_per_fused_native_group_norm_21)
        /*0014*/ 	.word	0x00000000


	//----- nvinfo : EIATTR_FRAME_SIZE
	.align		4
.L_4:
        /*0018*/ 	.byte	0x04, 0x11
        /*001a*/ 	.short	(.L_6 - .L_5)
	.align		4
.L_5:
        /*001c*/ 	.word	index@(triton_per_fused_native_group_norm_21)
        /*0020*/ 	.word	0x00000000


	//----- nvinfo : EIATTR_MIN_STACK_SIZE
	.align		4
.L_6:
        /*0024*/ 	.byte	0x04, 0x12
        /*0026*/ 	.short	(.L_8 - .L_7)
	.align		4
.L_7:
        /*0028*/ 	.word	index@(triton_per_fused_native_group_norm_21)
        /*002c*/ 	.word	0x00000000
.L_8:


//--------------------- .nv.info.triton_per_fused_native_group_norm_21 --------------------------
	.section	.nv.info.triton_per_fused_native_group_norm_21,"",@"SHT_CUDA_INFO"
	.sectionflags	@""
	.align	4


	//----- nvinfo : EIATTR_CUDA_API_VERSION
	.align		4
        /*0000*/ 	.byte	0x04, 0x37
        /*0002*/ 	.short	(.L_10 - .L_9)
.L_9:
        /*0004*/ 	.word	0x0000007c


	//----- nvinfo : EIATTR_KPARAM_INFO
	.align		4
.L_10:
        /*0008*/ 	.byte	0x04, 0x17
        /*000a*/ 	.short	(.L_12 - .L_11)
.L_11:
        /*000c*/ 	.word	0x00000000
        /*0010*/ 	.short	0x0007
        /*0012*/ 	.short	0x0034
        /*0014*/ 	.byte	0x00, 0xf0, 0x11, 0x00


	//----- nvinfo : EIATTR_KPARAM_INFO
	.align		4
.L_12:
        /*0018*/ 	.byte	0x04, 0x17
        /*001a*/ 	.short	(.L_14 - .L_13)
.L_13:
        /*001c*/ 	.word	0x00000000
        /*0020*/ 	.short	0x0006
        /*0022*/ 	.short	0x0030
        /*0024*/ 	.byte	0x00, 0xf0, 0x11, 0x00


	//----- nvinfo : EIATTR_KPARAM_INFO
	.align		4
.L_14:
        /*0028*/ 	.byte	0x04, 0x17
        /*002a*/ 	.short	(.L_16 - .L_15)
.L_15:
        /*002c*/ 	.word	0x00000000
        /*0030*/ 	.short	0x0005
        /*0032*/ 	.short	0x0028
        /*0034*/ 	.byte	0x00, 0xf4, 0x21, 0x00


	//----- nvinfo : EIATTR_KPARAM_INFO
	.align		4
.L_16:
        /*0038*/ 	.byte	0x04, 0x17
        /*003a*/ 	.short	(.L_18 - .L_17)
.L_17:
        /*003c*/ 	.word	0x00000000
        /*0040*/ 	.short	0x0004
        /*0042*/ 	.short	0x0020
        /*0044*/ 	.byte	0x00, 0xf4, 0x21, 0x00


	//----- nvinfo : EIATTR_KPARAM_INFO
	.align		4
.L_18:
        /*0048*/ 	.byte	0x04, 0x17
        /*004a*/ 	.short	(.L_20 - .L_19)
.L_19:
        /*004c*/ 	.word	0x00000000
        /*0050*/ 	.short	0x0003
        /*0052*/ 	.short	0x0018
        /*0054*/ 	.byte	0x00, 0xf4, 0x21, 0x00


	//----- nvinfo : EIATTR_KPARAM_INFO
	.align		4
.L_20:
        /*0058*/ 	.byte	0x04, 0x17
        /*005a*/ 	.short	(.L_22 - .L_21)
.L_21:
        /*005c*/ 	.word	0x00000000
        /*0060*/ 	.short	0x0002
        /*0062*/ 	.short	0x0010
        /*0064*/ 	.byte	0x00, 0xf4, 0x21, 0x00


	//----- nvinfo : EIATTR_KPARAM_INFO
	.align		4
.L_22:
        /*0068*/ 	.byte	0x04, 0x17
        /*006a*/ 	.short	(.L_24 - .L_23)
.L_23:
        /*006c*/ 	.word	0x00000000
        /*0070*/ 	.short	0x0001
        /*0072*/ 	.short	0x0008
        /*0074*/ 	.byte	0x00, 0xf4, 0x21, 0x00


	//----- nvinfo : EIATTR_KPARAM_INFO
	.align		4
.L_24:
        /*0078*/ 	.byte	0x04, 0x17
        /*007a*/ 	.short	(.L_26 - .L_25)
.L_25:
        /*007c*/ 	.word	0x00000000
        /*0080*/ 	.short	0x0000
        /*0082*/ 	.short	0x0000
        /*0084*/ 	.byte	0x00, 0xf4, 0x21, 0x00


	//----- nvinfo : EIATTR_SPARSE_MMA_MASK
	.align		4
.L_26:
        /*0088*/ 	.byte	0x03, 0x50
        /*008a*/ 	.short	0x0000


	//----- nvinfo : EIATTR_MAXREG_COUNT
	.align		4
        /*008c*/ 	.byte	0x03, 0x1b
        /*008e*/ 	.short	0x00ff


	//----- nvinfo : EIATTR_COOP_GROUP_MASK_REGIDS
	.align		4
        /*0090*/ 	.byte	0x04, 0x29
        /*0092*/ 	.short	(.L_28 - .L_27)


	//   ....[0]....
.L_27:
        /*0094*/ 	.word	0xffffffff


	//   ....[1]....
        /*0098*/ 	.word	0xffffffff


	//   ....[2]....
        /*009c*/ 	.word	0xffffffff


	//----- nvinfo : EIATTR_COOP_GROUP_INSTR_OFFSETS
	.align		4
.L_28:
        /*00a0*/ 	.byte	0x04, 0x28
        /*00a2*/ 	.short	(.L_30 - .L_29)


	//   ....[0]....
.L_29:
        /*00a4*/ 	.word	0x00000150


	//   ....[1]....
        /*00a8*/ 	.word	0x000001a0


	//   ....[2]....
        /*00ac*/ 	.word	0x000001d0


	//----- nvinfo : EIATTR_EXIT_INSTR_OFFSETS
	.align		4
.L_30:
        /*00b0*/ 	.byte	0x04, 0x1c
        /*00b2*/ 	.short	(.L_32 - .L_31)


	//   ....[0]....
.L_31:
        /*00b4*/ 	.word	0x000003a0


	//   ....[1]....
        /*00b8*/ 	.word	0x000003c0


	//----- nvinfo : EIATTR_REQNTID
	.align		4
.L_32:
        /*00bc*/ 	.byte	0x04, 0x10
        /*00be*/ 	.short	(.L_34 - .L_33)
.L_33:
        /*00c0*/ 	.word	0x00000040
        /*00c4*/ 	.word	0x00000001
        /*00c8*/ 	.word	0x00000001


	//----- nvinfo : EIATTR_CBANK_PARAM_SIZE
	.align		4
.L_34:
        /*00cc*/ 	.byte	0x03, 0x19
        /*00ce*/ 	.short	0x0038


	//----- nvinfo : EIATTR_PARAM_CBANK
	.align		4
        /*00d0*/ 	.byte	0x04, 0x0a
        /*00d2*/ 	.short	(.L_36 - .L_35)
	.align		4
.L_35:
        /*00d4*/ 	.word	index@(.nv.constant0.triton_per_fused_native_group_norm_21)
        /*00d8*/ 	.short	0x0210
        /*00da*/ 	.short	0x0038


	//----- nvinfo : EIATTR_SW_WAR
	.align		4
.L_36:
        /*00dc*/ 	.byte	0x04, 0x36
        /*00de*/ 	.short	(.L_38 - .L_37)
.L_37:
        /*00e0*/ 	.word	0x00000008
.L_38:


//--------------------- .nv.callgraph             --------------------------
	.section	.nv.callgraph,"",@"SHT_CUDA_CALLGRAPH"
	.align	4
	.sectionentsize	8
	.align		4
        /*0000*/ 	.word	0x00000000
	.align		4
        /*0004*/ 	.word	0xffffffff
	.align		4
        /*0008*/ 	.word	0x00000000
	.align		4
        /*000c*/ 	.word	0xfffffffe
	.align		4
        /*0010*/ 	.word	0x00000000
	.align		4
        /*0014*/ 	.word	0xfffffffd
	.align		4
        /*0018*/ 	.word	0x00000000
	.align		4
        /*001c*/ 	.word	0xfffffffc


//--------------------- .nv.constant4             --------------------------
	.section	.nv.constant4,"a",@progbits
	.align	8
	.align		8
.nv.constant4:
        /*0000*/ 	.dword	_$_str


//--------------------- .text.triton_per_fused_native_group_norm_21 --------------------------
	.section	.text.triton_per_fused_native_group_norm_21,"ax",@progbits
	.align	128
        .global         triton_per_fused_native_group_norm_21
        .type           triton_per_fused_native_group_norm_21,@function
        .size           triton_per_fused_native_group_norm_21,(.L_x_1 - triton_per_fused_native_group_norm_21)
        .other          triton_per_fused_native_group_norm_21,@"STO_CUDA_ENTRY STV_DEFAULT"
triton_per_fused_native_group_norm_21:
.text.triton_per_fused_native_group_norm_21:
[----:B------:R-:W0:Y:S02]  /*0000*/  LDC R1, c[0x0][0x28] ;  /* 0x00000a00ff017b82 */ /* 0x000e240000000800 */
[----:B------:R-:W1:Y:S01]  /*0010*/  S2R R11, SR_TID.X ;  /* 0x00000000000b7919 */ /* 0x000e620000002100 */
[----:B------:R-:W2:Y:S01]  /*0020*/  LDC.64 R2, c[0x0][0x220] ;  /* 0x00008800ff027b82 */ /* 0x000ea20000000a00 */
[----:B------:R-:W-:Y:S01]  /*0030*/  HFMA2.MMA R10, -RZ, RZ, 0, 0 ;  /* 0x00000000ff0a7435 */ /* 0x000fe200000001ff */
[----:B------:R-:W-:Y:S01]  /*0040*/  ULDC.64 UR4, c[0x0][0x208] ;  /* 0x0000820000047ab9 */ /* 0x000fe20000000a00 */
[----:B------:R-:W3:Y:S05]  /*0050*/  S2R R0, SR_CTAID.X ;  /* 0x0000000000007919 */ /* 0x000eea0000002500 */
[----:B------:R-:W4:Y:S01]  /*0060*/  LDC.64 R6, c[0x0][0x218] ;  /* 0x00008600ff067b82 */ /* 0x000f220000000a00 */
[----:B-1----:R-:W-:-:S02]  /*0070*/  LOP3.LUT R5, R11, 0x1, RZ, 0xc0, !PT ;  /* 0x000000010b057812 */ /* 0x002fc400078ec0ff */
[C---:B---3--:R-:W-:Y:S02]  /*0080*/  ISETP.GE.AND P2, PT, R0.reuse, 0x20, PT ;  /* 0x000000200000780c */ /* 0x048fe40003f46270 */
[----:B------:R-:W-:-:S03]  /*0090*/  LEA R9, R0, R5, 0x1 ;  /* 0x0000000500097211 */ /* 0x000fc600078e08ff */
[----:B------:R-:W1:Y:S02]  /*00a0*/  LDC.64 R4, c[0x0][0x210] ;  /* 0x00008400ff047b82 */ /* 0x000e640000000a00 */
[----:B--2---:R-:W-:-:S06]  /*00b0*/  IMAD.WIDE R2, R9, 0x4, R2 ;  /* 0x0000000409027825 */ /* 0x004fcc00078e0202 */
[----:B------:R-:W2:Y:S01]  /*00c0*/  @!P2 LDG.E R10, desc[UR4][R2.64] ;  /* 0x00000004020aa981 */ /* 0x000ea2000c1e1900 */
[----:B------:R-:W-:Y:S01]  /*00d0*/  MOV R8, RZ ;  /* 0x000000ff00087202 */ /* 0x000fe20000000f00 */
[----:B----4-:R-:W-:-:S04]  /*00e0*/  IMAD.WIDE R6, R9, 0x4, R6 ;  /* 0x0000000409067825 */ /* 0x010fc800078e0206 */
[----:B-1----:R-:W-:Y:S01]  /*00f0*/  IMAD.WIDE R4, R9, 0x4, R4 ;  /* 0x0000000409047825 */ /* 0x002fe200078e0204 */
[----:B------:R-:W-:-:S04]  /*0100*/  HFMA2.MMA R9, -RZ, RZ, 0, 0 ;  /* 0x00000000ff097435 */ /* 0x000fc800000001ff */
[----:B------:R-:W3:Y:S06]  /*0110*/  @!P2 LDG.E R8, desc[UR4][R4.64] ;  /* 0x000000040408a981 */ /* 0x000eec000c1e1900 */
[----:B------:R-:W4:Y:S01]  /*0120*/  @!P2 LDG.E R9, desc[UR4][R6.64] ;  /* 0x000000040609a981 */ /* 0x000f22000c1e1900 */
[----:B--2---:R-:W-:-:S04]  /*0130*/  SEL R10, R10, RZ, !P2 ;  /* 0x000000ff0a0a7207 */ /* 0x004fc80005000000 */
[----:B------:R-:W-:-:S05]  /*0140*/  FSEL R10, R10, RZ, !P2 ;  /* 0x000000ff0a0a7208 */ /* 0x000fca0005000000 */
[----:B------:R-:W1:Y:S01]  /*0150*/  SHFL.BFLY PT, R13, R10, 0x1, 0x1f ;  /* 0x0c201f000a0d7f89 */ /* 0x000e6200000e0000 */
[----:B---3--:R-:W-:-:S04]  /*0160*/  SEL R2, R8, RZ, !P2 ;  /* 0x000000ff08027207 */ /* 0x008fc80005000000 */
[----:B------:R-:W-:Y:S02]  /*0170*/  FSEL R2, R2, RZ, !P2 ;  /* 0x000000ff02027208 */ /* 0x000fe40005000000 */
[----:B----4-:R-:W-:Y:S02]  /*0180*/  SEL R3, R9, RZ, !P2 ;  /* 0x000000ff09037207 */ /* 0x010fe40005000000 */
[----:B------:R-:W2:Y:S01]  /*0190*/  LDC.64 R8, c[0x0][0x238] ;  /* 0x00008e00ff087b82 */ /* 0x000ea20000000a00 */
[----:B------:R-:W3:Y:S01]  /*01a0*/  SHFL.BFLY PT, R5, R2, 0x1, 0x1f ;  /* 0x0c201f0002057f89 */ /* 0x000ee200000e0000 */
[----:B------:R-:W-:Y:S01]  /*01b0*/  FSEL R3, R3, RZ, !P2 ;  /* 0x000000ff03037208 */ /* 0x000fe20005000000 */
[----:B-1----:R-:W-:-:S04]  /*01c0*/  FADD R12, R10, R13 ;  /* 0x0000000d0a0c7221 */ /* 0x002fc80000000000 */
[----:B------:R-:W1:Y:S01]  /*01d0*/  SHFL.BFLY PT, R4, R3, 0x1, 0x1f ;  /* 0x0c201f0003047f89 */ /* 0x000e6200000e0000 */
[C---:B------:R-:W-:Y:S02]  /*01e0*/  FSETP.GT.AND P1, PT, |R12|.reuse, 8.50705917302346158658e+37, PT ;  /* 0x7e8000000c00780b */ /* 0x040fe40003f24200 */
[C---:B------:R-:W-:Y:S02]  /*01f0*/  FSETP.GEU.AND P0, PT, |R12|.reuse, 1.175494350822287508e-38, PT ;  /* 0x008000000c00780b */ /* 0x040fe40003f0e200 */
[----:B------:R-:W-:-:S09]  /*0200*/  FSETP.NEU.AND P2, PT, R12, RZ, PT ;  /* 0x000000ff0c00720b */ /* 0x000fd20003f4d000 */
[----:B------:R-:W-:Y:S01]  /*0210*/  @P1 FMUL R12, R12, 0.25 ;  /* 0x3e8000000c0c1820 */ /* 0x000fe20000400000 */
[----:B------:R-:W-:Y:S01]  /*0220*/  @P1 FMUL R13, R13, 0.25 ;  /* 0x3e8000000d0d1820 */ /* 0x000fe20000400000 */
[----:B---3--:R-:W-:Y:S01]  /*0230*/  FADD R15, -R2, R5 ;  /* 0x00000005020f7221 */ /* 0x008fe20000000100 */
[----:B--2---:R-:W-:-:S04]  /*0240*/  IMAD.WIDE R8, R0, 0x4, R8 ;  /* 0x0000000400087825 */ /* 0x004fc800078e0208 */
[----:B------:R-:W-:Y:S01]  /*0250*/  @!P0 FMUL R12, R12, 16777216 ;  /* 0x4b8000000c0c8820 */ /* 0x000fe20000400000 */
[----:B------:R-:W-:Y:S01]  /*0260*/  @!P0 FMUL R13, R13, 16777216 ;  /* 0x4b8000000d0d8820 */ /* 0x000fe20000400000 */
[----:B------:R-:W-:Y:S01]  /*0270*/  FMUL R5, R15, R15 ;  /* 0x0000000f0f057220 */ /* 0x000fe20000400000 */
[----:B------:R-:W-:Y:S01]  /*0280*/  LOP3.LUT P0, RZ, R11, 0x3f, RZ, 0xc0, !PT ;  /* 0x0000003f0bff7812 */ /* 0x000fe2000780c0ff */
[----:B-1----:R-:W-:Y:S01]  /*0290*/  FADD R6, R3, R4 ;  /* 0x0000000403067221 */ /* 0x002fe20000000000 */
[----:B------:R-:W-:Y:S01]  /*02a0*/  MOV R3, 0x38800000 ;  /* 0x3880000000037802 */ /* 0x000fe20000000f00 */
[----:B------:R-:W1:Y:S01]  /*02b0*/  MUFU.RCP R12, R12 ;  /* 0x0000000c000c7308 */ /* 0x000e620000001000 */
[----:B------:R-:W-:Y:S01]  /*02c0*/  FMUL R10, R10, R5 ;  /* 0x000000050a0a7220 */ /* 0x000fe20000400000 */
[----:B------:R-:W-:Y:S01]  /*02d0*/  ISETP.LT.AND P0, PT, R0, 0x20, !P0 ;  /* 0x000000200000780c */ /* 0x000fe20004701270 */
[----:B------:R-:W2:Y:S01]  /*02e0*/  LDC.64 R4, c[0x0][0x228] ;  /* 0x00008a00ff047b82 */ /* 0x000ea20000000a00 */
[----:B-1----:R-:W-:-:S05]  /*02f0*/  FMUL R13, R12, R13 ;  /* 0x0000000d0c0d7220 */ /* 0x002fca0000400000 */
[----:B------:R-:W-:-:S05]  /*0300*/  FSEL R13, R13, RZ, P2 ;  /* 0x000000ff0d0d7208 */ /* 0x000fca0001000000 */
[----:B------:R-:W-:Y:S01]  /*0310*/  FFMA R10, R13, R10, R6 ;  /* 0x0000000a0d0a7223 */ /* 0x000fe20000000006 */
[----:B------:R-:W-:Y:S01]  /*0320*/  FFMA R13, R15, R13, R2 ;  /* 0x0000000d0f0d7223 */ /* 0x000fe20000000002 */
[----:B------:R-:W1:Y:S01]  /*0330*/  LDC.64 R6, c[0x0][0x230] ;  /* 0x00008c00ff067b82 */ /* 0x000e620000000a00 */
[----:B--2---:R-:W-:-:S04]  /*0340*/  IMAD.WIDE R4, R0, 0x4, R4 ;  /* 0x0000000400047825 */ /* 0x004fc800078e0204 */
[----:B------:R-:W-:-:S06]  /*0350*/  FFMA R3, R10, R3, 9.9999997473787516356e-06 ;  /* 0x3727c5ac0a037423 */ /* 0x000fcc0000000003 */
[----:B------:R-:W2:Y:S02]  /*0360*/  MUFU.RSQ R3, R3 ;  /* 0x0000000300037308 */ /* 0x000ea40000001400 */
[----:B--2---:R2:W-:Y:S01]  /*0370*/  @P0 STG.E desc[UR4][R8.64], R3 ;  /* 0x0000000308000986 */ /* 0x0045e2000c101904 */
[----:B-1----:R-:W-:-:S03]  /*0380*/  IMAD.WIDE R6, R0, 0x4, R6 ;  /* 0x0000000400067825 */ /* 0x002fc600078e0206 */
[----:B------:R2:W-:Y:S01]  /*0390*/  @P0 STG.E desc[UR4][R4.64], R13 ;  /* 0x0000000d04000986 */ /* 0x0005e2000c101904 */
[----:B------:R-:W-:Y:S05]  /*03a0*/  @!P0 EXIT ;  /* 0x000000000000894d */ /* 0x000fea0003800000 */
[----:B------:R-:W-:Y:S01]  /*03b0*/  STG.E desc[UR4][R6.64], R10 ;  /* 0x0000000a06007986 */ /* 0x000fe2000c101904 */
[----:B------:R-:W-:Y:S05]  /*03c0*/  EXIT ;  /* 0x000000000000794d */ /* 0x000fea0003800000 */
.L_x_0:
[----:B------:R-:W-:-:S00]  /*03d0*/  BRA `(.L_x_0) ;  /* 0xfffffffc00fc7947 */ /* 0x000fc0000383ffff */
[----:B------:R-:W-:-:S00]  /*03e0*/  NOP ;  /* 0x0000000000007918 */ /* 0x000fc00000000000 */
        /* <DEDUP_REMOVED lines=9> */
.L_x_1:


//--------------------- .nv.global.init           --------------------------
	.section	.nv.global.init,"aw",@progbits
.nv.global.init:
	.type		_$_str,@object
	.size		_$_str,(.L_0 - _$_str)
_$_str:
        /*0000*/ 	.byte	0x5f, 0x5f, 0x43, 0x55, 0x44, 0x41, 0x5f, 0x46, 0x54, 0x5a, 0x00
.L_0:


//--------------------- .nv.constant0.triton_per_fused_native_group_norm_21 --------------------------
	.section	.nv.constant0.triton_per_fused_native_group_norm_21,"a",@progbits
	.sectionflags	@""
	.align	4
.nv.constant0.triton_per_fused_native_group_norm_21:
	.zero		584
